	.headerflags	@"EF_CUDA_TEXMODE_UNIFIED EF_CUDA_64BIT_ADDRESS EF_CUDA_ACCELERATORS EF_CUDA_SM90 EF_CUDA_VIRTUAL_SM(EF_CUDA_SM90)"
	.elftype	@"ET_EXEC"


//--------------------- .nv.info                  --------------------------
	.section	.nv.info,"",@"SHT_CUDA_INFO"
	.align	4


	//----- nvinfo : EIATTR_REGCOUNT
	.align		4
        /*0000*/ 	.byte	0x04, 0x2f
        /*0002*/ 	.short	(.L_2 - .L_1)
	.align		4
.L_1:
        /*0004*/ 	.word	index@(triton_poi_fused_diag_embed_0)
        /*0008*/ 	.word	0x00000015


	//----- nvinfo : EIATTR_MIN_STACK_SIZE
	.align		4
.L_2:
        /*000c*/ 	.byte	0x04, 0x12
        /*000e*/ 	.short	(.L_4 - .L_3)
	.align		4
.L_3:
        /*0010*/ 	.word	index@(triton_poi_fused_diag_embed_0)
        /*0014*/ 	.word	0x00000000


	//----- nvinfo : EIATTR_FRAME_SIZE
	.align		4
.L_4:
        /*0018*/ 	.byte	0x04, 0x11
        /*001a*/ 	.short	(.L_6 - .L_5)
	.align		4
.L_5:
        /*001c*/ 	.word	index@(triton_poi_fused_diag_embed_0)
        /*0020*/ 	.word	0x00000000


	//----- nvinfo : EIATTR_MIN_STACK_SIZE
	.align		4
.L_6:
        /*0024*/ 	.byte	0x04, 0x12
        /*0026*/ 	.short	(.L_8 - .L_7)
	.align		4
.L_7:
        /*0028*/ 	.word	index@(triton_poi_fused_diag_embed_0)
        /*002c*/ 	.word	0x00000000
.L_8:


//--------------------- .nv.info.triton_poi_fused_diag_embed_0 --------------------------
	.section	.nv.info.triton_poi_fused_diag_embed_0,"",@"SHT_CUDA_INFO"
	.sectionflags	@""
	.align	4


	//----- nvinfo : EIATTR_CUDA_API_VERSION
	.align		4
        /*0000*/ 	.byte	0x04, 0x37
        /*0002*/ 	.short	(.L_10 - .L_9)
.L_9:
        /*0004*/ 	.word	0x0000007c


	//----- nvinfo : EIATTR_KPARAM_INFO
	.align		4
.L_10:
        /*0008*/ 	.byte	0x04, 0x17
        /*000a*/ 	.short	(.L_12 - .L_11)
.L_11:
        /*000c*/ 	.word	0x00000000
        /*0010*/ 	.short	0x0002
        /*0012*/ 	.short	0x0010
        /*0014*/ 	.byte	0x00, 0xf0, 0x11, 0x00


	//----- nvinfo : EIATTR_KPARAM_INFO
	.align		4
.L_12:
        /*0018*/ 	.byte	0x04, 0x17
        /*001a*/ 	.short	(.L_14 - .L_13)
.L_13:
        /*001c*/ 	.word	0x00000000
        /*0020*/ 	.short	0x0001
        /*0022*/ 	.short	0x0008
        /*0024*/ 	.byte	0x00, 0xf4, 0x21, 0x00


	//----- nvinfo : EIATTR_KPARAM_INFO
	.align		4
.L_14:
        /*0028*/ 	.byte	0x04, 0x17
        /*002a*/ 	.short	(.L_16 - .L_15)
.L_15:
        /*002c*/ 	.word	0x00000000
        /*0030*/ 	.short	0x0000
        /*0032*/ 	.short	0x0000
        /*0034*/ 	.byte	0x00, 0xf4, 0x21, 0x00


	//----- nvinfo : EIATTR_SPARSE_MMA_MASK
	.align		4
.L_16:
        /*0038*/ 	.byte	0x03, 0x50
        /*003a*/ 	.short	0x0000


	//----- nvinfo : EIATTR_MAXREG_COUNT
	.align		4
        /*003c*/ 	.byte	0x03, 0x1b
        /*003e*/ 	.short	0x00ff


	//----- nvinfo : EIATTR_EXIT_INSTR_OFFSETS
	.align		4
        /*0040*/ 	.byte	0x04, 0x1c
        /*0042*/ 	.short	(.L_18 - .L_17)


	//   ....[0]....
.L_17:
        /*0044*/ 	.word	0x000007d0


	//   ....[1]....
        /*0048*/ 	.word	0x000007f0


	//----- nvinfo : EIATTR_REQNTID
	.align		4
.L_18:
        /*004c*/ 	.byte	0x04, 0x10
        /*004e*/ 	.short	(.L_20 - .L_19)
.L_19:
        /*0050*/ 	.word	0x00000020
        /*0054*/ 	.word	0x00000001
        /*0058*/ 	.word	0x00000001


	//----- nvinfo : EIATTR_CRS_STACK_SIZE
	.align		4
.L_20:
        /*005c*/ 	.byte	0x04, 0x1e
        /*005e*/ 	.short	(.L_22 - .L_21)
.L_21:
        /*0060*/ 	.word	0x00000000


	//----- nvinfo : EIATTR_CBANK_PARAM_SIZE
	.align		4
.L_22:
        /*0064*/ 	.byte	0x03, 0x19
        /*0066*/ 	.short	0x0014


	//----- nvinfo : EIATTR_PARAM_CBANK
	.align		4
        /*0068*/ 	.byte	0x04, 0x0a
        /*006a*/ 	.short	(.L_24 - .L_23)
	.align		4
.L_23:
        /*006c*/ 	.word	index@(.nv.constant0.triton_poi_fused_diag_embed_0)
        /*0070*/ 	.short	0x0210
        /*0072*/ 	.short	0x0014


	//----- nvinfo : EIATTR_SW_WAR
	.align		4
.L_24:
        /*0074*/ 	.byte	0x04, 0x36
        /*0076*/ 	.short	(.L_26 - .L_25)
.L_25:
        /*0078*/ 	.word	0x00000008
.L_26:


//--------------------- .nv.callgraph             --------------------------
	.section	.nv.callgraph,"",@"SHT_CUDA_CALLGRAPH"
	.align	4
	.sectionentsize	8
	.align		4
        /*0000*/ 	.word	0x00000000
	.align		4
        /*0004*/ 	.word	0xffffffff
	.align		4
        /*0008*/ 	.word	0x00000000
	.align		4
        /*000c*/ 	.word	0xfffffffe
	.align		4
        /*0010*/ 	.word	0x00000000
	.align		4
        /*0014*/ 	.word	0xfffffffd
	.align		4
        /*0018*/ 	.word	0x00000000
	.align		4
        /*001c*/ 	.word	0xfffffffc


//--------------------- .nv.constant4             --------------------------
	.section	.nv.constant4,"a",@progbits
	.align	8
	.align		8
.nv.constant4:
        /*0000*/ 	.dword	_$_str


//--------------------- .text.triton_poi_fused_diag_embed_0 --------------------------
	.section	.text.triton_poi_fused_diag_embed_0,"ax",@progbits
	.align	128
        .global         triton_poi_fused_diag_embed_0
        .type           triton_poi_fused_diag_embed_0,@function
        .size           triton_poi_fused_diag_embed_0,(.L_x_3 - triton_poi_fused_diag_embed_0)
        .other          triton_poi_fused_diag_embed_0,@"STO_CUDA_ENTRY STV_DEFAULT"
triton_poi_fused_diag_embed_0:
.text.triton_poi_fused_diag_embed_0:
[----:B------:R-:W0:Y:S02]  /*0000*/  LDC R1, c[0x0][0x28] ;  /* 0x00000a00ff017b82 */ /* 0x000e240000000800 */
[----:B------:R-:W1:Y:S01]  /*0010*/  S2R R16, SR_TID.X ;  /* 0x0000000000107919 */ /* 0x000e620000002100 */
[----:B------:R-:W2:Y:S01]  /*0020*/  LDC.64 R10, c[0x0][0x210] ;  /* 0x00008400ff0a7b82 */ /* 0x000ea20000000a00 */
[----:B------:R-:W-:Y:S01]  /*0030*/  HFMA2.MMA R0, -RZ, RZ, 0, 0 ;  /* 0x00000000ff007435 */ /* 0x000fe200000001ff */
[----:B------:R-:W-:Y:S01]  /*0040*/  MOV R7, RZ ;  /* 0x000000ff00077202 */ /* 0x000fe20000000f00 */
[----:B------:R-:W3:Y:S01]  /*0050*/  S2R R3, SR_CTAID.X ;  /* 0x0000000000037919 */ /* 0x000ee20000002500 */
[----:B------:R-:W-:Y:S01]  /*0060*/  HFMA2.MMA R8, -RZ, RZ, 0, 0 ;  /* 0x00000000ff087435 */ /* 0x000fe200000001ff */
[----:B------:R-:W-:Y:S01]  /*0070*/  ULDC.64 UR4, c[0x0][0x208] ;  /* 0x0000820000047ab9 */ /* 0x000fe20000000a00 */
[----:B-1----:R-:W-:-:S04]  /*0080*/  LOP3.LUT R2, R16, 0xf, RZ, 0xc0, !PT ;  /* 0x0000000f10027812 */ /* 0x002fc800078ec0ff */
[----:B---3--:R-:W-:-:S04]  /*0090*/  LEA R2, R3, R2, 0x4 ;  /* 0x0000000203027211 */ /* 0x008fc800078e20ff */
[----:B------:R-:W-:Y:S02]  /*00a0*/  SHF.R.S32.HI R3, RZ, 0x1f, R2 ;  /* 0x0000001fff037819 */ /* 0x000fe40000011402 */
[----:B------:R-:W-:Y:S02]  /*00b0*/  ISETP.GE.AND P0, PT, R2, 0x10, PT ;  /* 0x000000100200780c */ /* 0x000fe40003f06270 */
[----:B------:R-:W-:-:S04]  /*00c0*/  LEA.HI R3, R3, R2, RZ, 0x2 ;  /* 0x0000000203037211 */ /* 0x000fc800078f10ff */
[----:B------:R-:W-:-:S04]  /*00d0*/  LOP3.LUT R5, R3, 0xfffffffc, RZ, 0xc0, !PT ;  /* 0xfffffffc03057812 */ /* 0x000fc800078ec0ff */
[----:B------:R-:W-:-:S04]  /*00e0*/  IADD3 R4, R2, -R5, RZ ;  /* 0x8000000502047210 */ /* 0x000fc80007ffe0ff */
[----:B------:R-:W-:-:S05]  /*00f0*/  SHF.L.U32 R5, R4, 0x2, RZ ;  /* 0x0000000204057819 */ /* 0x000fca00000006ff */
[----:B--2---:R-:W-:Y:S01]  /*0100*/  IMAD.WIDE R10, R5, 0x4, R10 ;  /* 0x00000004050a7825 */ /* 0x004fe200078e020a */
[----:B------:R-:W-:-:S04]  /*0110*/  MOV R5, RZ ;  /* 0x000000ff00057202 */ /* 0x000fc80000000f00 */
[----:B------:R-:W2:Y:S04]  /*0120*/  @!P0 LDG.E.EL R0, desc[UR4][R10.64] ;  /* 0x000000040a008981 */ /* 0x000ea8000c2e1900 */
[----:B------:R-:W2:Y:S04]  /*0130*/  @!P0 LDG.E.EL R7, desc[UR4][R10.64+0x4] ;  /* 0x000004040a078981 */ /* 0x000ea8000c2e1900 */
[----:B------:R-:W3:Y:S04]  /*0140*/  @!P0 LDG.E.EL R8, desc[UR4][R10.64+0x8] ;  /* 0x000008040a088981 */ /* 0x000ee8000c2e1900 */
[----:B------:R-:W4:Y:S01]  /*0150*/  @!P0 LDG.E.EL R5, desc[UR4][R10.64+0xc] ;  /* 0x00000c040a058981 */ /* 0x000f22000c2e1900 */
[----:B------:R-:W-:Y:S01]  /*0160*/  HFMA2.MMA R13, -RZ, RZ, 0.88671875, -10224 ;  /* 0x3b18f0feff0d7435 */ /* 0x000fe200000001ff */
[----:B------:R-:W-:Y:S01]  /*0170*/  BSSY B0, `(.L_x_0) ;  /* 0x0000062000007945 */ /* 0x000fe20003800000 */
[----:B--2---:R-:W-:-:S04]  /*0180*/  FADD R7, R7, R0 ;  /* 0x0000000007077221 */ /* 0x004fc80000000000 */
[----:B---3--:R-:W-:-:S04]  /*0190*/  FADD R8, R7, R8 ;  /* 0x0000000807087221 */ /* 0x008fc80000000000 */
[----:B----4-:R-:W-:-:S04]  /*01a0*/  FADD R6, R8, R5 ;  /* 0x0000000508067221 */ /* 0x010fc80000000000 */
[C---:B------:R-:W-:Y:S01]  /*01b0*/  FADD.FTZ R7, |R6|.reuse, -RZ ;  /* 0x800000ff06077221 */ /* 0x040fe20000010200 */
[C---:B------:R-:W-:Y:S02]  /*01c0*/  FSETP.NEU.AND P2, PT, R6.reuse, RZ, PT ;  /* 0x000000ff0600720b */ /* 0x040fe40003f4d000 */
[----:B------:R-:W-:Y:S02]  /*01d0*/  FSETP.NEU.AND P6, PT, R6, 1, PT ;  /* 0x3f8000000600780b */ /* 0x000fe40003fcd000 */
[----:B------:R-:W-:-:S04]  /*01e0*/  LOP3.LUT R0, R7, 0x7fffff, RZ, 0xc0, !PT ;  /* 0x007fffff07007812 */ /* 0x000fc800078ec0ff */
[----:B------:R-:W-:-:S04]  /*01f0*/  LOP3.LUT R0, R0, 0x3f800000, RZ, 0xfc, !PT ;  /* 0x3f80000000007812 */ /* 0x000fc800078efcff */
[----:B------:R-:W-:-:S13]  /*0200*/  FSETP.GT.AND P0, PT, R0, 1.4142135381698608398, PT ;  /* 0x3fb504f30000780b */ /* 0x000fda0003f04000 */
[----:B------:R-:W-:-:S04]  /*0210*/  @P0 FMUL R0, R0, 0.5 ;  /* 0x3f00000000000820 */ /* 0x000fc80000400000 */
[C---:B------:R-:W-:Y:S01]  /*0220*/  FADD R12, R0.reuse, 1 ;  /* 0x3f800000000c7421 */ /* 0x040fe20000000000 */
[----:B------:R-:W-:-:S04]  /*0230*/  FADD R9, R0, -1 ;  /* 0xbf80000000097421 */ /* 0x000fc80000000000 */
[--C-:B------:R-:W-:Y:S01]  /*0240*/  FADD R11, R9, R9.reuse ;  /* 0x00000009090b7221 */ /* 0x100fe20000000000 */
[----:B------:R-:W1:Y:S03]  /*0250*/  MUFU.RCP R12, R12 ;  /* 0x0000000c000c7308 */ /* 0x000e660000001000 */
[CC--:B-1----:R-:W-:Y:S01]  /*0260*/  FMUL R10, R12.reuse, R11.reuse ;  /* 0x0000000b0c0a7220 */ /* 0x0c2fe20000400000 */
[----:B------:R-:W-:-:S03]  /*0270*/  FFMA R14, -R12, R11, R9 ;  /* 0x0000000b0c0e7223 */ /* 0x000fc60000000109 */
[----:B------:R-:W-:Y:S01]  /*0280*/  FMUL R0, R10, R10 ;  /* 0x0000000a0a007220 */ /* 0x000fe20000400000 */
[----:B------:R-:W-:-:S03]  /*0290*/  FADD R14, R14, R14 ;  /* 0x0000000e0e0e7221 */ /* 0x000fc60000000000 */
[----:B------:R-:W-:Y:S01]  /*02a0*/  FFMA.FTZ R13, R0, R13, 0.01249298732727766037 ;  /* 0x3c4caf63000d7423 */ /* 0x000fe2000001000d */
[----:B------:R-:W-:-:S03]  /*02b0*/  FFMA.FTZ R9, R9, -R10, R14 ;  /* 0x8000000a09097223 */ /* 0x000fc6000001000e */
[----:B------:R-:W-:Y:S01]  /*02c0*/  FFMA.FTZ R13, R0, R13, 0.083333469927310943604 ;  /* 0x3daaaabd000d7423 */ /* 0x000fe2000001000d */
[----:B------:R-:W-:-:S03]  /*02d0*/  FMUL.FTZ R9, R12, R9 ;  /* 0x000000090c097220 */ /* 0x000fc60000410000 */
[----:B------:R-:W-:Y:S01]  /*02e0*/  FMUL.FTZ R13, R0, R13 ;  /* 0x0000000d000d7220 */ /* 0x000fe20000410000 */
[----:B------:R-:W-:-:S03]  /*02f0*/  SHF.R.U32.HI R0, RZ, 0x17, R7 ;  /* 0x00000017ff007819 */ /* 0x000fc60000011607 */
[----:B------:R-:W-:Y:S01]  /*0300*/  FMUL.FTZ R13, R10, R13 ;  /* 0x0000000d0a0d7220 */ /* 0x000fe20000410000 */
[----:B------:R-:W-:-:S03]  /*0310*/  I2FP.F32.U32 R0, R0 ;  /* 0x0000000000007245 */ /* 0x000fc60000201000 */
[-C--:B------:R-:W-:Y:S02]  /*0320*/  FFMA R15, R12, R11.reuse, R13 ;  /* 0x0000000b0c0f7223 */ /* 0x080fe4000000000d */
[----:B------:R-:W-:Y:S02]  /*0330*/  FADD R0, R0, -127 ;  /* 0xc2fe000000007421 */ /* 0x000fe40000000000 */
[----:B------:R-:W-:Y:S02]  /*0340*/  FFMA R10, R12, R11, -R15 ;  /* 0x0000000b0c0a7223 */ /* 0x000fe4000000080f */
[----:B------:R-:W-:Y:S02]  /*0350*/  @P0 FADD R0, R0, 1 ;  /* 0x3f80000000000421 */ /* 0x000fe40000000000 */
[----:B------:R-:W-:-:S04]  /*0360*/  FADD R10, R13, R10 ;  /* 0x0000000a0d0a7221 */ /* 0x000fc80000000000 */
[----:B------:R-:W-:Y:S01]  /*0370*/  FADD R10, R9, R10 ;  /* 0x0000000a090a7221 */ /* 0x000fe20000000000 */
[C---:B------:R-:W-:Y:S01]  /*0380*/  FMUL.FTZ R9, R0.reuse, 0.693145751953125 ;  /* 0x3f31720000097820 */ /* 0x040fe20000410000 */
[----:B------:R-:W-:Y:S02]  /*0390*/  FMUL.FTZ R0, R0, 1.428606765330187045e-06 ;  /* 0x35bfbe8e00007820 */ /* 0x000fe40000410000 */
[----:B------:R-:W-:-:S04]  /*03a0*/  FADD R12, R15, R10 ;  /* 0x0000000a0f0c7221 */ /* 0x000fc80000000000 */
[----:B------:R-:W-:Y:S01]  /*03b0*/  FADD R14, R12, R9 ;  /* 0x000000090c0e7221 */ /* 0x000fe20000000000 */
[----:B------:R-:W-:-:S03]  /*03c0*/  FADD R15, R15, -R12 ;  /* 0x8000000c0f0f7221 */ /* 0x000fc60000000000 */
[----:B------:R-:W-:Y:S01]  /*03d0*/  FADD R9, R9, -R14 ;  /* 0x8000000e09097221 */ /* 0x000fe20000000000 */
[----:B------:R-:W-:-:S03]  /*03e0*/  FADD R15, R10, R15 ;  /* 0x0000000f0a0f7221 */ /* 0x000fc60000000000 */
[----:B------:R-:W-:-:S04]  /*03f0*/  FADD R12, R12, R9 ;  /* 0x000000090c0c7221 */ /* 0x000fc80000000000 */
[----:B------:R-:W-:Y:S01]  /*0400*/  FADD R15, R15, R12 ;  /* 0x0000000c0f0f7221 */ /* 0x000fe20000000000 */
[----:B------:R-:W-:-:S03]  /*0410*/  MOV R12, 0x42fc0000 ;  /* 0x42fc0000000c7802 */ /* 0x000fc60000000f00 */
[----:B------:R-:W-:-:S04]  /*0420*/  FADD R15, R0, R15 ;  /* 0x0000000f000f7221 */ /* 0x000fc80000000000 */
[----:B------:R-:W-:-:S04]  /*0430*/  FADD R9, R14, R15 ;  /* 0x0000000f0e097221 */ /* 0x000fc80000000000 */
[----:B------:R-:W-:Y:S01]  /*0440*/  FADD R14, R14, -R9 ;  /* 0x800000090e0e7221 */ /* 0x000fe20000000000 */
[----:B------:R-:W-:-:S03]  /*0450*/  FMUL.FTZ R18, R9, -0.5 ;  /* 0xbf00000009127820 */ /* 0x000fc60000410000 */
[----:B------:R-:W-:Y:S01]  /*0460*/  FADD R0, R15, R14 ;  /* 0x0000000e0f007221 */ /* 0x000fe20000000000 */
[----:B------:R-:W-:Y:S01]  /*0470*/  FFMA.FTZ R11, R9, -0.5, -R18 ;  /* 0xbf000000090b7823 */ /* 0x000fe20000010812 */
[----:B------:R-:W-:-:S03]  /*0480*/  FADD R14, R7, 0.5 ;  /* 0x3f000000070e7421 */ /* 0x000fc60000000000 */
[----:B------:R-:W-:Y:S02]  /*0490*/  FFMA.FTZ R0, R0, -0.5, R11 ;  /* 0xbf00000000007823 */ /* 0x000fe4000001000b */
[----:B------:R-:W-:Y:S02]  /*04a0*/  ISETP.GE.AND P4, PT, R14, 0x7f800000, PT ;  /* 0x7f8000000e00780c */ /* 0x000fe40003f86270 */
[----:B------:R-:W-:-:S04]  /*04b0*/  FFMA.FTZ R13, RZ, R9, R0 ;  /* 0x00000009ff0d7223 */ /* 0x000fc80000010000 */
[----:B------:R-:W-:-:S05]  /*04c0*/  FADD.FTZ R15, R18, R13 ;  /* 0x0000000d120f7221 */ /* 0x000fca0000010000 */
[----:B------:R-:W-:-:S04]  /*04d0*/  ISETP.NE.AND P0, PT, R15, 0x42b17218, PT ;  /* 0x42b172180f00780c */ /* 0x000fc80003f05270 */
[----:B------:R-:W-:-:S05]  /*04e0*/  FSEL R0, R15, 88.72283172607421875, P0 ;  /* 0x42b172170f007808 */ /* 0x000fca0000000000 */
[----:B------:R-:W-:-:S06]  /*04f0*/  FMUL.FTZ R9, R0, 1.4426950216293334961 ;  /* 0x3fb8aa3b00097820 */ /* 0x000fcc0000410000 */
[----:B------:R-:W1:Y:S02]  /*0500*/  FRND.TRUNC R9, R9 ;  /* 0x0000000900097307 */ /* 0x000e64000020d000 */
[----:B-1----:R-:W-:Y:S01]  /*0510*/  FADD.FTZ R10, |R9|, -RZ ;  /* 0x800000ff090a7221 */ /* 0x002fe20000010200 */
[----:B------:R-:W-:-:S04]  /*0520*/  LOP3.LUT R12, R12, 0x80000000, R9, 0xb8, !PT ;  /* 0x800000000c0c7812 */ /* 0x000fc800078eb809 */
[----:B------:R-:W-:-:S04]  /*0530*/  FSETP.GT.AND P0, PT, R10, 126, PT ;  /* 0x42fc00000a00780b */ /* 0x000fc80003f04000 */
[----:B------:R-:W-:Y:S02]  /*0540*/  FSEL R11, R12, R9, P0 ;  /* 0x000000090c0b7208 */ /* 0x000fe40000000000 */
[----:B------:R-:W-:-:S03]  /*0550*/  LOP3.LUT P0, RZ, R16, 0x10, RZ, 0xc0, !PT ;  /* 0x0000001010ff7812 */ /* 0x000fc6000780c0ff */
[----:B------:R-:W-:Y:S01]  /*0560*/  FFMA.FTZ R0, R11, -0.69314718246459960938, R0 ;  /* 0xbf3172180b007823 */ /* 0x000fe20000010000 */
[----:B------:R-:W-:-:S03]  /*0570*/  ISETP.LT.AND P0, PT, R2, 0x10, !P0 ;  /* 0x000000100200780c */ /* 0x000fc60004701270 */
[C---:B------:R-:W-:Y:S01]  /*0580*/  FFMA.FTZ R0, R11.reuse, 1.9046542121259335545e-09, R0 ;  /* 0x3102e3080b007823 */ /* 0x040fe20000010000 */
[----:B------:R-:W-:-:S03]  /*0590*/  FADD R11, R11, 12583039 ;  /* 0x4b40007f0b0b7421 */ /* 0x000fc60000000000 */
[----:B------:R-:W-:Y:S01]  /*05a0*/  FMUL R10, R0, 1.4426950216293334961 ;  /* 0x3fb8aa3b000a7820 */ /* 0x000fe20000400000 */
[----:B------:R-:W-:Y:S01]  /*05b0*/  HFMA2.MMA R0, -RZ, RZ, 2, 0 ;  /* 0x40000000ff007435 */ /* 0x000fe200000001ff */
[----:B------:R-:W-:-:S04]  /*05c0*/  SHF.L.U32 R11, R11, 0x17, RZ ;  /* 0x000000170b0b7819 */ /* 0x000fc800000006ff */
[----:B------:R-:W1:Y:S05]  /*05d0*/  MUFU.EX2 R10, R10 ;  /* 0x0000000a000a7308 */ /* 0x000e6a0000000800 */
[----:B------:R-:W-:-:S04]  /*05e0*/  FFMA R0, -RZ, -R0, -0.5 ;  /* 0xbf000000ff007423 */ /* 0x000fc80000000900 */
[----:B------:R-:W-:-:S05]  /*05f0*/  FADD.FTZ R0, |R0|, -RZ ;  /* 0x800000ff00007221 */ /* 0x000fca0000010200 */
[----:B------:R-:W-:Y:S01]  /*0600*/  FSETP.NEU.AND P3, PT, R0, 1, PT ;  /* 0x3f8000000000780b */ /* 0x000fe20003f6d000 */
[----:B-1----:R-:W-:Y:S02]  /*0610*/  FMUL R17, R11, R10 ;  /* 0x0000000a0b117220 */ /* 0x002fe40000400000 */
[----:B------:R-:W1:Y:S03]  /*0620*/  LDC.64 R10, c[0x0][0x218] ;  /* 0x00008600ff0a7b82 */ /* 0x000e660000000a00 */
[----:B------:R-:W-:-:S04]  /*0630*/  FSETP.NEU.AND P5, PT, R17, +INF , PT ;  /* 0x7f8000001100780b */ /* 0x000fc80003fad000 */
[----:B------:R-:W-:-:S09]  /*0640*/  ISETP.NE.OR P1, PT, R15, 0x42b17218, !P5 ;  /* 0x42b172180f00780c */ /* 0x000fd20006f25670 */
[----:B------:R-:W-:-:S04]  /*0650*/  @P5 FADD.FTZ R9, R18, -R15 ;  /* 0x8000000f12095221 */ /* 0x000fc80000010000 */
[----:B------:R-:W-:Y:S01]  /*0660*/  @P5 FADD.FTZ R12, R13, R9 ;  /* 0x000000090d0c5221 */ /* 0x000fe20000010000 */
[----:B------:R-:W-:Y:S01]  /*0670*/  SHF.R.S32.HI R13, RZ, 0x2, R3 ;  /* 0x00000002ff0d7819 */ /* 0x000fe20000011403 */
[----:B------:R-:W-:Y:S01]  /*0680*/  @!P2 FADD R3, R6, R6 ;  /* 0x000000060603a221 */ /* 0x000fe20000000000 */
[----:B------:R-:W-:Y:S01]  /*0690*/  MOV R9, 0x7f800000 ;  /* 0x7f80000000097802 */ /* 0x000fe20000000f00 */
[----:B------:R-:W-:Y:S01]  /*06a0*/  @!P1 FADD R12, R12, 7.62939453125e-06 ;  /* 0x370000000c0c9421 */ /* 0x000fe20000000000 */
[----:B------:R-:W-:Y:S02]  /*06b0*/  ISETP.NE.AND P1, PT, R4, R13, PT ;  /* 0x0000000d0400720c */ /* 0x000fe40003f25270 */
[----:B------:R-:W-:Y:S01]  /*06c0*/  @!P2 LOP3.LUT R3, R3, 0x7f800000, RZ, 0xfc, !PT ;  /* 0x7f8000000303a812 */ /* 0x000fe200078efcff */
[----:B------:R-:W-:Y:S01]  /*06d0*/  @P5 FFMA.FTZ R9, R17, R12, R17 ;  /* 0x0000000c11095223 */ /* 0x000fe20000010011 */
[----:B------:R-:W-:Y:S02]  /*06e0*/  FSETP.LT.AND P5, PT, R8, -R5, !P3 ;  /* 0x800000050800720b */ /* 0x000fe40005fa1000 */
[----:B------:R-:W-:-:S02]  /*06f0*/  @!P2 FSEL R3, R3, +INF , !P3 ;  /* 0x7f8000000303a808 */ /* 0x000fc40005800000 */
[----:B------:R-:W-:Y:S02]  /*0700*/  FSETP.GEU.AND P3, PT, R8, -R5, PT ;  /* 0x800000050800720b */ /* 0x000fe40003f6e000 */
[----:B------:R-:W-:-:S04]  /*0710*/  @P2 FSEL R9, -R9, R9, P5 ;  /* 0x0000000909092208 */ /* 0x000fc80002800100 */
[----:B------:R-:W-:Y:S01]  /*0720*/  @P2 FSEL R3, R9, +QNAN , P3 ;  /* 0x7fffffff09032808 */ /* 0x000fe20001800000 */
[----:B-1----:R-:W-:Y:S06]  /*0730*/  @!P4 BRA `(.L_x_1) ;  /* 0x000000000014c947 */ /* 0x002fec0003800000 */
[----:B------:R-:W-:-:S13]  /*0740*/  FSETP.NAN.FTZ.AND P2, PT, |R6|, |R6|, PT ;  /* 0x400000060600720b */ /* 0x000fda0003f58200 */
[----:B------:R-:W-:Y:S01]  /*0750*/  @P2 FADD R3, R6, -0.5 ;  /* 0xbf00000006032421 */ /* 0x000fe20000000000 */
[----:B------:R-:W-:Y:S06]  /*0760*/  @P2 BRA `(.L_x_1) ;  /* 0x0000000000082947 */ /* 0x000fec0003800000 */
[----:B------:R-:W-:-:S13]  /*0770*/  FSETP.NEU.AND P2, PT, R7, +INF , PT ;  /* 0x7f8000000700780b */ /* 0x000fda0003f4d000 */
[----:B------:R-:W-:-:S07]  /*0780*/  @!P2 FSEL R3, -RZ, RZ, P5 ;  /* 0x000000ffff03a208 */ /* 0x000fce0002800100 */
.L_x_1:
[----:B------:R-:W-:Y:S05]  /*0790*/  BSYNC B0 ;  /* 0x0000000000007941 */ /* 0x000fea0003800000 */
.L_x_0:
[----:B------:R-:W-:Y:S01]  /*07a0*/  FSEL R0, R3, 1, P6 ;  /* 0x3f80000003007808 */ /* 0x000fe20003000000 */
[----:B------:R-:W-:-:S03]  /*07b0*/  IMAD.WIDE R2, R2, 0x4, R10 ;  /* 0x0000000402027825 */ /* 0x000fc600078e020a */
[----:B------:R-:W-:Y:S01]  /*07c0*/  SEL R5, R0, RZ, !P1 ;  /* 0x000000ff00057207 */ /* 0x000fe20004800000 */
[----:B------:R-:W-:Y:S06]  /*07d0*/  @!P0 EXIT ;  /* 0x000000000000894d */ /* 0x000fec0003800000 */
[----:B------:R-:W-:Y:S01]  /*07e0*/  STG.E desc[UR4][R2.64], R5 ;  /* 0x0000000502007986 */ /* 0x000fe2000c101904 */
[----:B------:R-:W-:Y:S05]  /*07f0*/  EXIT ;  /* 0x000000000000794d */ /* 0x000fea0003800000 */
.L_x_2:
[----:B------:R-:W-:-:S00]  /*0800*/  BRA `(.L_x_2) ;  /* 0xfffffffc00fc7947 */ /* 0x000fc0000383ffff */
[----:B------:R-:W-:-:S00]  /*0810*/  NOP ;  /* 0x0000000000007918 */ /* 0x000fc00000000000 */
        /* <DEDUP_REMOVED lines=14> */
.L_x_3:


//--------------------- .nv.global.init           --------------------------
	.section	.nv.global.init,"aw",@progbits
.nv.global.init:
	.type		_$_str,@object
	.size		_$_str,(.L_0 - _$_str)
_$_str:
        /*0000*/ 	.byte	0x5f, 0x5f, 0x43, 0x55, 0x44, 0x41, 0x5f, 0x46, 0x54, 0x5a, 0x00
.L_0:


//--------------------- .nv.constant0.triton_poi_fused_diag_embed_0 --------------------------
	.section	.nv.constant0.triton_poi_fused_diag_embed_0,"a",@progbits
	.sectionflags	@""
	.align	4
.nv.constant0.triton_poi_fused_diag_embed_0:
	.zero		548
